	.headerflags	@"EF_CUDA_TEXMODE_UNIFIED EF_CUDA_64BIT_ADDRESS EF_CUDA_ACCELERATORS EF_CUDA_SM90 EF_CUDA_VIRTUAL_SM(EF_CUDA_SM90)"
	.elftype	@"ET_EXEC"


//--------------------- .nv.info                  --------------------------
	.section	.nv.info,"",@"SHT_CUDA_INFO"
	.align	4


	//----- nvinfo : EIATTR_REGCOUNT
	.align		4
        /*0000*/ 	.byte	0x04, 0x2f
        /*0002*/ 	.short	(.L_1 - .L_0)
	.align		4
.L_0:
        /*0004*/ 	.word	index@(triton_poi_fused_add_clamp_13)
        /*0008*/ 	.word	0x00000008


	//----- nvinfo : EIATTR_MIN_STACK_SIZE
	.align		4
.L_1:
        /*000c*/ 	.byte	0x04, 0x12
        /*000e*/ 	.short	(.L_3 - .L_2)
	.align		4
.L_2:
        /*0010*/ 	.word	index@(triton_poi_fused_add_clamp_13)
        /*0014*/ 	.word	0x00000000


	//----- nvinfo : EIATTR_FRAME_SIZE
	.align		4
.L_3:
        /*0018*/ 	.byte	0x04, 0x11
        /*001a*/ 	.short	(.L_5 - .L_4)
	.align		4
.L_4:
        /*001c*/ 	.word	index@(triton_poi_fused_add_clamp_13)
        /*0020*/ 	.word	0x00000000


	//----- nvinfo : EIATTR_MIN_STACK_SIZE
	.align		4
.L_5:
        /*0024*/ 	.byte	0x04, 0x12
        /*0026*/ 	.short	(.L_7 - .L_6)
	.align		4
.L_6:
        /*0028*/ 	.word	index@(triton_poi_fused_add_clamp_13)
        /*002c*/ 	.word	0x00000000
.L_7:


//--------------------- .nv.info.triton_poi_fused_add_clamp_13 --------------------------
	.section	.nv.info.triton_poi_fused_add_clamp_13,"",@"SHT_CUDA_INFO"
	.sectionflags	@""
	.align	4


	//----- nvinfo : EIATTR_CUDA_API_VERSION
	.align		4
        /*0000*/ 	.byte	0x04, 0x37
        /*0002*/ 	.short	(.L_9 - .L_8)
.L_8:
        /*0004*/ 	.word	0x0000007c


	//----- nvinfo : EIATTR_KPARAM_INFO
	.align		4
.L_9:
        /*0008*/ 	.byte	0x04, 0x17
        /*000a*/ 	.short	(.L_11 - .L_10)
.L_10:
        /*000c*/ 	.word	0x00000000
        /*0010*/ 	.short	0x0001
        /*0012*/ 	.short	0x0008
        /*0014*/ 	.byte	0x00, 0xf0, 0x11, 0x00


	//----- nvinfo : EIATTR_KPARAM_INFO
	.align		4
.L_11:
        /*0018*/ 	.byte	0x04, 0x17
        /*001a*/ 	.short	(.L_13 - .L_12)
.L_12:
        /*001c*/ 	.word	0x00000000
        /*0020*/ 	.short	0x0000
        /*0022*/ 	.short	0x0000
        /*0024*/ 	.byte	0x00, 0xf4, 0x21, 0x00


	//----- nvinfo : EIATTR_SPARSE_MMA_MASK
	.align		4
.L_13:
        /*0028*/ 	.byte	0x03, 0x50
        /*002a*/ 	.short	0x0000


	//----- nvinfo : EIATTR_MAXREG_COUNT
	.align		4
        /*002c*/ 	.byte	0x03, 0x1b
        /*002e*/ 	.short	0x00ff


	//----- nvinfo : EIATTR_EXIT_INSTR_OFFSETS
	.align		4
        /*0030*/ 	.byte	0x04, 0x1c
        /*0032*/ 	.short	(.L_15 - .L_14)


	//   ....[0]....
.L_14:
        /*0034*/ 	.word	0x00000110


	//   ....[1]....
        /*0038*/ 	.word	0x00000140


	//----- nvinfo : EIATTR_REQNTID
	.align		4
.L_15:
        /*003c*/ 	.byte	0x04, 0x10
        /*003e*/ 	.short	(.L_17 - .L_16)
.L_16:
        /*0040*/ 	.word	0x00000020
        /*0044*/ 	.word	0x00000001
        /*0048*/ 	.word	0x00000001


	//----- nvinfo : EIATTR_CBANK_PARAM_SIZE
	.align		4
.L_17:
        /*004c*/ 	.byte	0x03, 0x19
        /*004e*/ 	.short	0x000c


	//----- nvinfo : EIATTR_PARAM_CBANK
	.align		4
        /*0050*/ 	.byte	0x04, 0x0a
        /*0052*/ 	.short	(.L_19 - .L_18)
	.align		4
.L_18:
        /*0054*/ 	.word	index@(.nv.constant0.triton_poi_fused_add_clamp_13)
        /*0058*/ 	.short	0x0210
        /*005a*/ 	.short	0x000c


	//----- nvinfo : EIATTR_SW_WAR
	.align		4
.L_19:
        /*005c*/ 	.byte	0x04, 0x36
        /*005e*/ 	.short	(.L_21 - .L_20)
.L_20:
        /*0060*/ 	.word	0x00000008
.L_21:


//--------------------- .nv.callgraph             --------------------------
	.section	.nv.callgraph,"",@"SHT_CUDA_CALLGRAPH"
	.align	4
	.sectionentsize	8
	.align		4
        /*0000*/ 	.word	0x00000000
	.align		4
        /*0004*/ 	.word	0xffffffff
	.align		4
        /*0008*/ 	.word	0x00000000
	.align		4
        /*000c*/ 	.word	0xfffffffe
	.align		4
        /*0010*/ 	.word	0x00000000
	.align		4
        /*0014*/ 	.word	0xfffffffd
	.align		4
        /*0018*/ 	.word	0x00000000
	.align		4
        /*001c*/ 	.word	0xfffffffc


//--------------------- .text.triton_poi_fused_add_clamp_13 --------------------------
	.section	.text.triton_poi_fused_add_clamp_13,"ax",@progbits
	.align	128
        .global         triton_poi_fused_add_clamp_13
        .type           triton_poi_fused_add_clamp_13,@function
        .size           triton_poi_fused_add_clamp_13,(.L_x_1 - triton_poi_fused_add_clamp_13)
        .other          triton_poi_fused_add_clamp_13,@"STO_CUDA_ENTRY STV_DEFAULT"
triton_poi_fused_add_clamp_13:
.text.triton_poi_fused_add_clamp_13:
[----:B------:R-:W0:Y:S02]  /*0000*/  LDC R1, c[0x0][0x28] ;  /* 0x00000a00ff017b82 */ /* 0x000e240000000800 */
[----:B------:R-:W1:Y:S01]  /*0010*/  S2R R2, SR_TID.X ;  /* 0x0000000000027919 */ /* 0x000e620000002100 */
[----:B------:R-:W2:Y:S01]  /*0020*/  LDC.64 R4, c[0x0][0x210] ;  /* 0x00008400ff047b82 */ /* 0x000ea20000000a00 */
[----:B------:R-:W3:Y:S01]  /*0030*/  S2R R3, SR_CTAID.X ;  /* 0x0000000000037919 */ /* 0x000ee20000002500 */
[C---:B-1----:R-:W-:Y:S02]  /*0040*/  LOP3.LUT R0, R2.reuse, 0xf, RZ, 0xc0, !PT ;  /* 0x0000000f02007812 */ /* 0x042fe400078ec0ff */
[----:B------:R-:W-:-:S03]  /*0050*/  LOP3.LUT P0, RZ, R2, 0x10, RZ, 0xc0, !PT ;  /* 0x0000001002ff7812 */ /* 0x000fc6000780c0ff */
[----:B---3--:R-:W-:-:S04]  /*0060*/  IMAD R3, R3, 0x10, R0 ;  /* 0x0000001003037824 */ /* 0x008fc800078e0200 */
[C---:B--2---:R-:W-:Y:S01]  /*0070*/  IMAD.WIDE R4, R3.reuse, 0x8, R4 ;  /* 0x0000000803047825 */ /* 0x044fe200078e0204 */
[----:B------:R-:W-:Y:S02]  /*0080*/  I2FP.F32.S32 R0, R3 ;  /* 0x0000000300007245 */ /* 0x000fe40000201400 */
[----:B------:R-:W-:-:S03]  /*0090*/  ISETP.LT.AND P0, PT, R3, 0x10, !P0 ;  /* 0x000000100300780c */ /* 0x000fc60004701270 */
[----:B------:R-:W-:-:S04]  /*00a0*/  FADD R0, R0, 0.5 ;  /* 0x3f00000000007421 */ /* 0x000fc80000000000 */
[----:B------:R-:W-:-:S05]  /*00b0*/  FADD R0, R0, -0.5 ;  /* 0xbf00000000007421 */ /* 0x000fca0000000000 */
[----:B------:R-:W-:-:S06]  /*00c0*/  FMNMX R0, RZ, R0, !PT ;  /* 0x00000000ff007209 */ /* 0x000fcc0007800000 */
[----:B------:R-:W1:Y:S02]  /*00d0*/  F2I.TRUNC.NTZ R0, R0 ;  /* 0x0000000000007305 */ /* 0x000e64000020f100 */
[----:B-1----:R-:W-:-:S05]  /*00e0*/  VIMNMX R2, R0, 0xe, PT ;  /* 0x0000000e00027848 */ /* 0x002fca0003fe0100 */
[----:B------:R-:W-:-:S05]  /*00f0*/  VIADD R2, R2, 0x1 ;  /* 0x0000000102027836 */ /* 0x000fca0000000000 */
[----:B------:R-:W-:Y:S01]  /*0100*/  SHF.R.S32.HI R3, RZ, 0x1f, R2 ;  /* 0x0000001fff037819 */ /* 0x000fe20000011402 */
[----:B------:R-:W-:Y:S06]  /*0110*/  @!P0 EXIT ;  /* 0x000000000000894d */ /* 0x000fec0003800000 */
[----:B------:R-:W-:Y:S02]  /*0120*/  ULDC.64 UR4, c[0x0][0x208] ;  /* 0x0000820000047ab9 */ /* 0x000fe40000000a00 */
[----:B------:R-:W-:Y:S01]  /*0130*/  STG.E.64 desc[UR4][R4.64], R2 ;  /* 0x0000000204007986 */ /* 0x000fe2000c101b04 */
[----:B------:R-:W-:Y:S05]  /*0140*/  EXIT ;  /* 0x000000000000794d */ /* 0x000fea0003800000 */
.L_x_0:
[----:B------:R-:W-:-:S00]  /*0150*/  BRA `(.L_x_0) ;  /* 0xfffffffc00fc7947 */ /* 0x000fc0000383ffff */
[----:B------:R-:W-:-:S00]  /*0160*/  NOP ;  /* 0x0000000000007918 */ /* 0x000fc00000000000 */
        /* <DEDUP_REMOVED lines=9> */
.L_x_1:


//--------------------- .nv.constant0.triton_poi_fused_add_clamp_13 --------------------------
	.section	.nv.constant0.triton_poi_fused_add_clamp_13,"a",@progbits
	.sectionflags	@""
	.align	4
.nv.constant0.triton_poi_fused_add_clamp_13:
	.zero		540
